	.headerflags	@"EF_CUDA_TEXMODE_UNIFIED EF_CUDA_64BIT_ADDRESS EF_CUDA_ACCELERATORS EF_CUDA_SM90 EF_CUDA_VIRTUAL_SM(EF_CUDA_SM90)"
	.elftype	@"ET_EXEC"


//--------------------- .nv.info                  --------------------------
	.section	.nv.info,"",@"SHT_CUDA_INFO"
	.align	4


	//----- nvinfo : EIATTR_REGCOUNT
	.align		4
        /*0000*/ 	.byte	0x04, 0x2f
        /*0002*/ 	.short	(.L_1 - .L_0)
	.align		4
.L_0:
        /*0004*/ 	.word	index@(triton_per_fused_mean_pow_sub_12)
        /*0008*/ 	.word	0x00000020


	//----- nvinfo : EIATTR_MIN_STACK_SIZE
	.align		4
.L_1:
        /*000c*/ 	.byte	0x04, 0x12
        /*000e*/ 	.short	(.L_3 - .L_2)
	.align		4
.L_2:
        /*0010*/ 	.word	index@(triton_per_fused_mean_pow_sub_12)
        /*0014*/ 	.word	0x00000000


	//----- nvinfo : EIATTR_FRAME_SIZE
	.align		4
.L_3:
        /*0018*/ 	.byte	0x04, 0x11
        /*001a*/ 	.short	(.L_5 - .L_4)
	.align		4
.L_4:
        /*001c*/ 	.word	index@(triton_per_fused_mean_pow_sub_12)
        /*0020*/ 	.word	0x00000000


	//----- nvinfo : EIATTR_MIN_STACK_SIZE
	.align		4
.L_5:
        /*0024*/ 	.byte	0x04, 0x12
        /*0026*/ 	.short	(.L_7 - .L_6)
	.align		4
.L_6:
        /*0028*/ 	.word	index@(triton_per_fused_mean_pow_sub_12)
        /*002c*/ 	.word	0x00000000
.L_7:


//--------------------- .nv.info.triton_per_fused_mean_pow_sub_12 --------------------------
	.section	.nv.info.triton_per_fused_mean_pow_sub_12,"",@"SHT_CUDA_INFO"
	.sectionflags	@""
	.align	4


	//----- nvinfo : EIATTR_CUDA_API_VERSION
	.align		4
        /*0000*/ 	.byte	0x04, 0x37
        /*0002*/ 	.short	(.L_9 - .L_8)
.L_8:
        /*0004*/ 	.word	0x0000007c


	//----- nvinfo : EIATTR_KPARAM_INFO
	.align		4
.L_9:
        /*0008*/ 	.byte	0x04, 0x17
        /*000a*/ 	.short	(.L_11 - .L_10)
.L_10:
        /*000c*/ 	.word	0x00000000
        /*0010*/ 	.short	0x0004
        /*0012*/ 	.short	0x001c
        /*0014*/ 	.byte	0x00, 0xf0, 0x11, 0x00


	//----- nvinfo : EIATTR_KPARAM_INFO
	.align		4
.L_11:
        /*0018*/ 	.byte	0x04, 0x17
        /*001a*/ 	.short	(.L_13 - .L_12)
.L_12:
        /*001c*/ 	.word	0x00000000
        /*0020*/ 	.short	0x0003
        /*0022*/ 	.short	0x0018
        /*0024*/ 	.byte	0x00, 0xf0, 0x11, 0x00


	//----- nvinfo : EIATTR_KPARAM_INFO
	.align		4
.L_13:
        /*0028*/ 	.byte	0x04, 0x17
        /*002a*/ 	.short	(.L_15 - .L_14)
.L_14:
        /*002c*/ 	.word	0x00000000
        /*0030*/ 	.short	0x0002
        /*0032*/ 	.short	0x0010
        /*0034*/ 	.byte	0x00, 0xf4, 0x21, 0x00


	//----- nvinfo : EIATTR_KPARAM_INFO
	.align		4
.L_15:
        /*0038*/ 	.byte	0x04, 0x17
        /*003a*/ 	.short	(.L_17 - .L_16)
.L_16:
        /*003c*/ 	.word	0x00000000
        /*0040*/ 	.short	0x0001
        /*0042*/ 	.short	0x0008
        /*0044*/ 	.byte	0x00, 0xf4, 0x21, 0x00


	//----- nvinfo : EIATTR_KPARAM_INFO
	.align		4
.L_17:
        /*0048*/ 	.byte	0x04, 0x17
        /*004a*/ 	.short	(.L_19 - .L_18)
.L_18:
        /*004c*/ 	.word	0x00000000
        /*0050*/ 	.short	0x0000
        /*0052*/ 	.short	0x0000
        /*0054*/ 	.byte	0x00, 0xf4, 0x21, 0x00


	//----- nvinfo : EIATTR_SPARSE_MMA_MASK
	.align		4
.L_19:
        /*0058*/ 	.byte	0x03, 0x50
        /*005a*/ 	.short	0x0000


	//----- nvinfo : EIATTR_MAXREG_COUNT
	.align		4
        /*005c*/ 	.byte	0x03, 0x1b
        /*005e*/ 	.short	0x00ff


	//----- nvinfo : EIATTR_COOP_GROUP_MASK_REGIDS
	.align		4
        /*0060*/ 	.byte	0x04, 0x29
        /*0062*/ 	.short	(.L_21 - .L_20)


	//   ....[0]....
.L_20:
        /*0064*/ 	.word	0xffffffff


	//   ....[1]....
        /*0068*/ 	.word	0xffffffff


	//   ....[2]....
        /*006c*/ 	.word	0xffffffff


	//   ....[3]....
        /*0070*/ 	.word	0xffffffff


	//   ....[4]....
        /*0074*/ 	.word	0xffffffff


	//----- nvinfo : EIATTR_COOP_GROUP_INSTR_OFFSETS
	.align		4
.L_21:
        /*0078*/ 	.byte	0x04, 0x28
        /*007a*/ 	.short	(.L_23 - .L_22)


	//   ....[0]....
.L_22:
        /*007c*/ 	.word	0x00000a80


	//   ....[1]....
        /*0080*/ 	.word	0x00000ab0


	//   ....[2]....
        /*0084*/ 	.word	0x00000b60


	//   ....[3]....
        /*0088*/ 	.word	0x00000b80


	//   ....[4]....
        /*008c*/ 	.word	0x00000bb0


	//----- nvinfo : EIATTR_EXIT_INSTR_OFFSETS
	.align		4
.L_23:
        /*0090*/ 	.byte	0x04, 0x1c
        /*0092*/ 	.short	(.L_25 - .L_24)


	//   ....[0]....
.L_24:
        /*0094*/ 	.word	0x00000c40


	//   ....[1]....
        /*0098*/ 	.word	0x00000c90


	//----- nvinfo : EIATTR_REQNTID
	.align		4
.L_25:
        /*009c*/ 	.byte	0x04, 0x10
        /*009e*/ 	.short	(.L_27 - .L_26)
.L_26:
        /*00a0*/ 	.word	0x00000100
        /*00a4*/ 	.word	0x00000001
        /*00a8*/ 	.word	0x00000001


	//----- nvinfo : EIATTR_CBANK_PARAM_SIZE
	.align		4
.L_27:
        /*00ac*/ 	.byte	0x03, 0x19
        /*00ae*/ 	.short	0x0020


	//----- nvinfo : EIATTR_PARAM_CBANK
	.align		4
        /*00b0*/ 	.byte	0x04, 0x0a
        /*00b2*/ 	.short	(.L_29 - .L_28)
	.align		4
.L_28:
        /*00b4*/ 	.word	index@(.nv.constant0.triton_per_fused_mean_pow_sub_12)
        /*00b8*/ 	.short	0x0210
        /*00ba*/ 	.short	0x0020


	//----- nvinfo : EIATTR_SW_WAR
	.align		4
.L_29:
        /*00bc*/ 	.byte	0x04, 0x36
        /*00be*/ 	.short	(.L_31 - .L_30)
.L_30:
        /*00c0*/ 	.word	0x00000008
.L_31:


//--------------------- .nv.callgraph             --------------------------
	.section	.nv.callgraph,"",@"SHT_CUDA_CALLGRAPH"
	.align	4
	.sectionentsize	8
	.align		4
        /*0000*/ 	.word	0x00000000
	.align		4
        /*0004*/ 	.word	0xffffffff
	.align		4
        /*0008*/ 	.word	0x00000000
	.align		4
        /*000c*/ 	.word	0xfffffffe
	.align		4
        /*0010*/ 	.word	0x00000000
	.align		4
        /*0014*/ 	.word	0xfffffffd
	.align		4
        /*0018*/ 	.word	0x00000000
	.align		4
        /*001c*/ 	.word	0xfffffffc


//--------------------- .text.triton_per_fused_mean_pow_sub_12 --------------------------
	.section	.text.triton_per_fused_mean_pow_sub_12,"ax",@progbits
	.sectionflags	@"SHF_BARRIERS=1"
	.align	128
        .global         triton_per_fused_mean_pow_sub_12
        .type           triton_per_fused_mean_pow_sub_12,@function
        .size           triton_per_fused_mean_pow_sub_12,(.L_x_1 - triton_per_fused_mean_pow_sub_12)
        .other          triton_per_fused_mean_pow_sub_12,@"STO_CUDA_ENTRY STV_DEFAULT"
triton_per_fused_mean_pow_sub_12:
.text.triton_per_fused_mean_pow_sub_12:
[----:B------:R-:W0:Y:S01]  /*0000*/  LDC R1, c[0x0][0x28] ;  /* 0x00000a00ff017b82 */ /* 0x000e220000000800 */
[----:B------:R-:W1:Y:S07]  /*0010*/  S2R R23, SR_TID.X ;  /* 0x0000000000177919 */ /* 0x000e6e0000002100 */
[----:B------:R-:W2:Y:S01]  /*0020*/  LDC.64 R12, c[0x0][0x218] ;  /* 0x00008600ff0c7b82 */ /* 0x000ea20000000a00 */
[----:B------:R-:W-:Y:S01]  /*0030*/  CS2R R20, SRZ ;  /* 0x0000000000147805 */ /* 0x000fe2000001ff00 */
[----:B------:R-:W-:Y:S01]  /*0040*/  ULDC.64 UR6, c[0x0][0x208] ;  /* 0x0000820000067ab9 */ /* 0x000fe20000000a00 */
[----:B------:R-:W3:Y:S01]  /*0050*/  S2R R3, SR_CTAID.X ;  /* 0x0000000000037919 */ /* 0x000ee20000002500 */
[----:B-1----:R-:W-:-:S02]  /*0060*/  LOP3.LUT R14, R23, 0x7, RZ, 0xc0, !PT ;  /* 0x00000007170e7812 */ /* 0x002fc400078ec0ff */
[----:B------:R-:W-:-:S03]  /*0070*/  SHF.R.U32.HI R26, RZ, 0x3, R23 ;  /* 0x00000003ff1a7819 */ /* 0x000fc60000011617 */
[----:B---3--:R-:W-:Y:S01]  /*0080*/  IMAD R0, R3, 0x8, R14 ;  /* 0x0000000803007824 */ /* 0x008fe200078e020e */
[----:B------:R-:W-:-:S04]  /*0090*/  SGXT.U32 R26, R26, 0x5 ;  /* 0x000000051a1a781a */ /* 0x000fc80000000000 */
[----:B------:R-:W-:Y:S02]  /*00a0*/  SHF.R.S32.HI R3, RZ, 0x1f, R0 ;  /* 0x0000001fff037819 */ /* 0x000fe40000011400 */
[----:B------:R-:W-:Y:S02]  /*00b0*/  ISETP.GE.AND P0, PT, R0, 0x800, PT ;  /* 0x000008000000780c */ /* 0x000fe40003f06270 */
[----:B------:R-:W-:-:S04]  /*00c0*/  LEA.HI R3, R3, R0, RZ, 0x5 ;  /* 0x0000000003037211 */ /* 0x000fc800078f28ff */
[C---:B------:R-:W-:Y:S01]  /*00d0*/  LOP3.LUT R5, R3.reuse, 0x7ffe0, RZ, 0xc0, !PT ;  /* 0x0007ffe003057812 */ /* 0x040fe200078ec0ff */
[----:B------:R-:W-:Y:S01]  /*00e0*/  IMAD.SHL.U32 R29, R3, 0x4, RZ ;  /* 0x00000004031d7824 */ /* 0x000fe200078e00ff */
[----:B------:R-:W-:-:S03]  /*00f0*/  SHF.R.S32.HI R22, RZ, 0x1d, R3 ;  /* 0x0000001dff167819 */ /* 0x000fc60000011403 */
[----:B------:R-:W-:Y:S01]  /*0100*/  IMAD.IADD R16, R0, 0x1, -R5 ;  /* 0x0000000100107824 */ /* 0x000fe200078e0a05 */
[----:B------:R-:W-:Y:S01]  /*0110*/  LOP3.LUT R29, R26, 0xffffff80, R29, 0xf8, !PT ;  /* 0xffffff801a1d7812 */ /* 0x000fe200078ef81d */
[----:B------:R-:W-:Y:S01]  /*0120*/  IMAD.SHL.U32 R26, R26, 0x80, RZ ;  /* 0x000000801a1a7824 */ /* 0x000fe200078e00ff */
[----:B------:R-:W-:Y:S02]  /*0130*/  SGXT R22, R22, 0x1 ;  /* 0x000000011616781a */ /* 0x000fe40000000200 */
[----:B------:R-:W-:Y:S01]  /*0140*/  LOP3.LUT R27, R29, 0x20, RZ, 0xfc, !PT ;  /* 0x000000201d1b7812 */ /* 0x000fe200078efcff */
[----:B------:R-:W-:-:S04]  /*0150*/  IMAD R5, R16, 0x2000, R29 ;  /* 0x0000200010057824 */ /* 0x000fc800078e021d */
[----:B------:R-:W-:Y:S01]  /*0160*/  IMAD R18, R16, 0x2000, R27 ;  /* 0x0000200010127824 */ /* 0x000fe200078e021b */
[----:B------:R-:W-:-:S04]  /*0170*/  SHF.R.S32.HI R6, RZ, 0x1f, R5 ;  /* 0x0000001fff067819 */ /* 0x000fc80000011405 */
[----:B------:R-:W-:Y:S02]  /*0180*/  LEA.HI R2, R6, R5, RZ, 0xa ;  /* 0x0000000506027211 */ /* 0x000fe400078f50ff */
[----:B------:R-:W-:Y:S02]  /*0190*/  SHF.R.S32.HI R25, RZ, 0x1f, R18 ;  /* 0x0000001fff197819 */ /* 0x000fe40000011412 */
[----:B------:R-:W-:Y:S02]  /*01a0*/  SHF.R.S32.HI R7, RZ, 0xa, R2 ;  /* 0x0000000aff077819 */ /* 0x000fe40000011402 */
[----:B------:R-:W-:Y:S02]  /*01b0*/  LEA.HI R2, R22, R29, RZ, 0x5 ;  /* 0x0000001d16027211 */ /* 0x000fe400078f28ff */
[----:B------:R-:W-:Y:S02]  /*01c0*/  LEA.HI R4, R7, R7, RZ, 0x7 ;  /* 0x0000000707047211 */ /* 0x000fe400078f38ff */
[----:B------:R-:W-:-:S02]  /*01d0*/  LEA.HI R8, R25, R18, RZ, 0xa ;  /* 0x0000001219087211 */ /* 0x000fc400078f50ff */
[----:B------:R-:W-:Y:S02]  /*01e0*/  SHF.R.S32.HI R17, RZ, 0x5, R2 ;  /* 0x00000005ff117819 */ /* 0x000fe40000011402 */
[----:B------:R-:W-:Y:S01]  /*01f0*/  LOP3.LUT R10, R4, 0xffffff80, RZ, 0xc0, !PT ;  /* 0xffffff80040a7812 */ /* 0x000fe200078ec0ff */
[----:B------:R-:W1:Y:S01]  /*0200*/  LDC.64 R2, c[0x0][0x210] ;  /* 0x00008400ff027b82 */ /* 0x000e620000000a00 */
[----:B------:R-:W-:Y:S02]  /*0210*/  LEA.HI R6, R6, R5, RZ, 0x11 ;  /* 0x0000000506067211 */ /* 0x000fe400078f88ff */
[----:B------:R-:W-:Y:S01]  /*0220*/  SHF.R.S32.HI R5, RZ, 0xa, R8 ;  /* 0x0000000aff057819 */ /* 0x000fe20000011408 */
[----:B------:R-:W-:Y:S01]  /*0230*/  IMAD.IADD R7, R7, 0x1, -R10 ;  /* 0x0000000107077824 */ /* 0x000fe200078e0a0a */
[----:B------:R-:W-:Y:S02]  /*0240*/  LEA.HI R4, R17, R17, RZ, 0x5 ;  /* 0x0000001111047211 */ /* 0x000fe400078f28ff */
[----:B------:R-:W-:Y:S01]  /*0250*/  LOP3.LUT R6, R6, 0xfffe0000, RZ, 0xc0, !PT ;  /* 0xfffe000006067812 */ /* 0x000fe200078ec0ff */
[----:B--2---:R-:W-:Y:S01]  /*0260*/  IMAD.WIDE R10, R7, 0x4, R12 ;  /* 0x00000004070a7825 */ /* 0x004fe200078e020c */
[----:B------:R-:W-:-:S02]  /*0270*/  LEA.HI R8, R5, R5, RZ, 0x7 ;  /* 0x0000000505087211 */ /* 0x000fc400078f38ff */
[----:B------:R-:W-:Y:S01]  /*0280*/  LOP3.LUT R4, R4, 0xfffe0, RZ, 0xc0, !PT ;  /* 0x000fffe004047812 */ /* 0x000fe200078ec0ff */
[----:B------:R-:W-:Y:S01]  /*0290*/  IMAD.IADD R9, R6, 0x1, R7 ;  /* 0x0000000106097824 */ /* 0x000fe200078e0207 */
[----:B------:R-:W-:Y:S01]  /*02a0*/  LOP3.LUT R8, R8, 0xffffff80, RZ, 0xc0, !PT ;  /* 0xffffff8008087812 */ /* 0x000fe200078ec0ff */
[----:B------:R-:W-:Y:S01]  /*02b0*/  IMAD.MOV.U32 R19, RZ, RZ, RZ ;  /* 0x000000ffff137224 */ /* 0x000fe200078e00ff */
[----:B------:R-:W-:Y:S01]  /*02c0*/  LEA.HI R28, R22, R27, RZ, 0x5 ;  /* 0x0000001b161c7211 */ /* 0x000fe200078f28ff */
[----:B------:R-:W-:Y:S01]  /*02d0*/  IMAD.IADD R17, R17, 0x1, -R4 ;  /* 0x0000000111117824 */ /* 0x000fe200078e0a04 */
[C---:B------:R-:W-:Y:S01]  /*02e0*/  LOP3.LUT R4, R26.reuse, 0x40000, RZ, 0xfc, !PT ;  /* 0x000400001a047812 */ /* 0x040fe200078efcff */
[----:B------:R-:W-:Y:S01]  /*02f0*/  IMAD.IADD R6, R26, 0x1, R9 ;  /* 0x000000011a067824 */ /* 0x000fe200078e0209 */
[----:B------:R-:W2:Y:S01]  /*0300*/  @!P0 LDG.E.EL R21, desc[UR6][R10.64] ;  /* 0x000000060a158981 */ /* 0x000ea2000c2e1900 */
[----:B------:R-:W-:Y:S02]  /*0310*/  IMAD.IADD R5, R5, 0x1, -R8 ;  /* 0x0000000105057824 */ /* 0x000fe400078e0a08 */
[----:B------:R-:W-:-:S02]  /*0320*/  IMAD R8, R17, 0x1000, R6 ;  /* 0x0000100011087824 */ /* 0x000fc400078e0206 */
[----:B------:R-:W-:-:S05]  /*0330*/  IMAD.WIDE R6, R5, 0x4, R12 ;  /* 0x0000000405067825 */ /* 0x000fca00078e020c */
[----:B------:R3:W4:Y:S01]  /*0340*/  @!P0 LDG.E.EL R20, desc[UR6][R6.64] ;  /* 0x0000000606148981 */ /* 0x000722000c2e1900 */
[----:B------:R-:W-:Y:S02]  /*0350*/  IMAD.IADD R24, R9, 0x1, R4 ;  /* 0x0000000109187824 */ /* 0x000fe400078e0204 */
[----:B-1----:R-:W-:-:S05]  /*0360*/  IMAD.WIDE R8, R8, 0x4, R2 ;  /* 0x0000000408087825 */ /* 0x002fca00078e0202 */
[----:B------:R1:W5:Y:S01]  /*0370*/  @!P0 LDG.E.EL R19, desc[UR6][R8.64] ;  /* 0x0000000608138981 */ /* 0x000362000c2e1900 */
[C---:B---3--:R-:W-:Y:S02]  /*0380*/  LOP3.LUT R7, R29.reuse, 0x40, RZ, 0xfc, !PT ;  /* 0x000000401d077812 */ /* 0x048fe400078efcff */
[----:B------:R-:W-:-:S03]  /*0390*/  LOP3.LUT R29, R29, 0x60, RZ, 0xfc, !PT ;  /* 0x000000601d1d7812 */ /* 0x000fc600078efcff */
[C---:B------:R-:W-:Y:S02]  /*03a0*/  IMAD R27, R16.reuse, 0x2000, R7 ;  /* 0x00002000101b7824 */ /* 0x040fe400078e0207 */
[----:B------:R-:W-:-:S03]  /*03b0*/  IMAD R16, R16, 0x2000, R29 ;  /* 0x0000200010107824 */ /* 0x000fc600078e021d */
[----:B-1----:R-:W-:Y:S01]  /*03c0*/  SHF.R.S32.HI R8, RZ, 0x1f, R27 ;  /* 0x0000001fff087819 */ /* 0x002fe2000001141b */
[----:B------:R-:W-:Y:S01]  /*03d0*/  IMAD R11, R17, 0x1000, R24 ;  /* 0x00001000110b7824 */ /* 0x000fe200078e0218 */
[----:B------:R-:W-:Y:S02]  /*03e0*/  LEA.HI R18, R25, R18, RZ, 0x11 ;  /* 0x0000001219127211 */ /* 0x000fe400078f88ff */
[CC--:B------:R-:W-:Y:S01]  /*03f0*/  LEA.HI R6, R8.reuse, R27.reuse, RZ, 0x11 ;  /* 0x0000001b08067211 */ /* 0x0c0fe200078f88ff */
[----:B------:R-:W-:Y:S01]  /*0400*/  IMAD.MOV.U32 R17, RZ, RZ, RZ ;  /* 0x000000ffff117224 */ /* 0x000fe200078e00ff */
[----:B------:R-:W-:Y:S01]  /*0410*/  LEA.HI R27, R8, R27, RZ, 0xa ;  /* 0x0000001b081b7211 */ /* 0x000fe200078f50ff */
[----:B------:R-:W-:Y:S01]  /*0420*/  IMAD.WIDE R10, R11, 0x4, R2 ;  /* 0x000000040b0a7825 */ /* 0x000fe200078e0202 */
[----:B------:R-:W-:Y:S02]  /*0430*/  SHF.R.S32.HI R25, RZ, 0x1f, R16 ;  /* 0x0000001fff197819 */ /* 0x000fe40000011410 */
[----:B------:R-:W-:-:S02]  /*0440*/  SHF.R.S32.HI R28, RZ, 0x5, R28 ;  /* 0x00000005ff1c7819 */ /* 0x000fc4000001141c */
[----:B------:R-:W-:Y:S01]  /*0450*/  LEA.HI R24, R22, R7, RZ, 0x5 ;  /* 0x0000000716187211 */ /* 0x000fe200078f28ff */
[----:B------:R1:W3:Y:S01]  /*0460*/  @!P0 LDG.E.EL R17, desc[UR6][R10.64] ;  /* 0x000000060a118981 */ /* 0x0002e2000c2e1900 */
[----:B------:R-:W-:Y:S02]  /*0470*/  SHF.R.S32.HI R27, RZ, 0xa, R27 ;  /* 0x0000000aff1b7819 */ /* 0x000fe4000001141b */
[CC--:B------:R-:W-:Y:S02]  /*0480*/  LEA.HI R7, R25.reuse, R16.reuse, RZ, 0x11 ;  /* 0x0000001019077211 */ /* 0x0c0fe400078f88ff */
[----:B------:R-:W-:Y:S02]  /*0490*/  LEA.HI R25, R25, R16, RZ, 0xa ;  /* 0x0000001019197211 */ /* 0x000fe400078f50ff */
[----:B------:R-:W-:Y:S02]  /*04a0*/  LEA.HI R8, R28, R28, RZ, 0x5 ;  /* 0x0000001c1c087211 */ /* 0x000fe400078f28ff */
[----:B------:R-:W-:-:S02]  /*04b0*/  LOP3.LUT R18, R18, 0xfffe0000, RZ, 0xc0, !PT ;  /* 0xfffe000012127812 */ /* 0x000fc400078ec0ff */
[----:B-1----:R-:W-:Y:S02]  /*04c0*/  LEA.HI R10, R27, R27, RZ, 0x7 ;  /* 0x0000001b1b0a7211 */ /* 0x002fe400078f38ff */
[----:B------:R-:W-:Y:S02]  /*04d0*/  SHF.R.S32.HI R24, RZ, 0x5, R24 ;  /* 0x00000005ff187819 */ /* 0x000fe40000011418 */
[----:B------:R-:W-:Y:S02]  /*04e0*/  SHF.R.S32.HI R25, RZ, 0xa, R25 ;  /* 0x0000000aff197819 */ /* 0x000fe40000011419 */
[----:B------:R-:W-:Y:S01]  /*04f0*/  LOP3.LUT R9, R8, 0xfffe0, RZ, 0xc0, !PT ;  /* 0x000fffe008097812 */ /* 0x000fe200078ec0ff */
[----:B------:R-:W-:Y:S01]  /*0500*/  IMAD.IADD R11, R18, 0x1, R5 ;  /* 0x00000001120b7824 */ /* 0x000fe200078e0205 */
[----:B------:R-:W-:Y:S02]  /*0510*/  LOP3.LUT R10, R10, 0xffffff80, RZ, 0xc0, !PT ;  /* 0xffffff800a0a7812 */ /* 0x000fe400078ec0ff */
[----:B------:R-:W-:-:S02]  /*0520*/  LEA.HI R8, R24, R24, RZ, 0x5 ;  /* 0x0000001818087211 */ /* 0x000fc400078f28ff */
[----:B------:R-:W-:Y:S01]  /*0530*/  LEA.HI R18, R25, R25, RZ, 0x7 ;  /* 0x0000001919127211 */ /* 0x000fe200078f38ff */
[----:B------:R-:W-:Y:S01]  /*0540*/  IMAD.IADD R16, R28, 0x1, -R9 ;  /* 0x000000011c107824 */ /* 0x000fe200078e0a09 */
[----:B------:R-:W-:Y:S01]  /*0550*/  LEA.HI R22, R22, R29, RZ, 0x5 ;  /* 0x0000001d16167211 */ /* 0x000fe200078f28ff */
[----:B------:R-:W-:Y:S01]  /*0560*/  IMAD.IADD R5, R27, 0x1, -R10 ;  /* 0x000000011b057824 */ /* 0x000fe200078e0a0a */
[----:B------:R-:W-:Y:S01]  /*0570*/  LOP3.LUT R9, R8, 0xfffe0, RZ, 0xc0, !PT ;  /* 0x000fffe008097812 */ /* 0x000fe200078ec0ff */
[----:B------:R-:W-:Y:S01]  /*0580*/  IMAD.IADD R27, R26, 0x1, R11 ;  /* 0x000000011a1b7824 */ /* 0x000fe200078e020b */
[----:B------:R-:W-:Y:S02]  /*0590*/  LOP3.LUT R18, R18, 0xffffff80, RZ, 0xc0, !PT ;  /* 0xffffff8012127812 */ /* 0x000fe400078ec0ff */
[----:B------:R-:W-:Y:S01]  /*05a0*/  SHF.R.S32.HI R22, RZ, 0x5, R22 ;  /* 0x00000005ff167819 */ /* 0x000fe20000011416 */
[----:B------:R-:W-:Y:S01]  /*05b0*/  IMAD.IADD R8, R24, 0x1, -R9 ;  /* 0x0000000118087824 */ /* 0x000fe200078e0a09 */
[----:B------:R-:W-:Y:S01]  /*05c0*/  LOP3.LUT R6, R6, 0xfffe0000, RZ, 0xc0, !PT ;  /* 0xfffe000006067812 */ /* 0x000fe200078ec0ff */
[----:B------:R-:W-:Y:S01]  /*05d0*/  IMAD R27, R16, 0x1000, R27 ;  /* 0x00001000101b7824 */ /* 0x000fe200078e021b */
[----:B------:R-:W-:Y:S01]  /*05e0*/  LEA.HI R9, R22, R22, RZ, 0x5 ;  /* 0x0000001616097211 */ /* 0x000fe200078f28ff */
[----:B------:R-:W-:Y:S01]  /*05f0*/  IMAD.IADD R29, R25, 0x1, -R18 ;  /* 0x00000001191d7824 */ /* 0x000fe200078e0a12 */
[----:B------:R-:W-:Y:S01]  /*0600*/  LOP3.LUT R28, R7, 0xfffe0000, RZ, 0xc0, !PT ;  /* 0xfffe0000071c7812 */ /* 0x000fe200078ec0ff */
[----:B------:R-:W-:Y:S01]  /*0610*/  IMAD.IADD R25, R11, 0x1, R4 ;  /* 0x000000010b197824 */ /* 0x000fe200078e0204 */
[----:B------:R-:W-:Y:S01]  /*0620*/  LOP3.LUT R9, R9, 0xfffe0, RZ, 0xc0, !PT ;  /* 0x000fffe009097812 */ /* 0x000fe200078ec0ff */
[----:B------:R-:W-:-:S04]  /*0630*/  IMAD.WIDE R10, R27, 0x4, R2 ;  /* 0x000000041b0a7825 */ /* 0x000fc800078e0202 */
[----:B------:R-:W-:Y:S02]  /*0640*/  IMAD.IADD R27, R6, 0x1, R5 ;  /* 0x00000001061b7824 */ /* 0x000fe400078e0205 */
[----:B------:R-:W-:Y:S02]  /*0650*/  IMAD R7, R16, 0x1000, R25 ;  /* 0x0000100010077824 */ /* 0x000fe400078e0219 */
[----:B------:R-:W-:Y:S02]  /*0660*/  IMAD.IADD R28, R28, 0x1, R29 ;  /* 0x000000011c1c7824 */ /* 0x000fe400078e021d */
[----:B------:R-:W-:Y:S02]  /*0670*/  IMAD.MOV.U32 R18, RZ, RZ, RZ ;  /* 0x000000ffff127224 */ /* 0x000fe400078e00ff */
[----:B------:R-:W-:Y:S02]  /*0680*/  IMAD.MOV.U32 R16, RZ, RZ, RZ ;  /* 0x000000ffff107224 */ /* 0x000fe400078e00ff */
[----:B------:R-:W-:-:S02]  /*0690*/  IMAD.IADD R25, R26, 0x1, R27 ;  /* 0x000000011a197824 */ /* 0x000fc400078e021b */
[----:B------:R-:W-:Y:S01]  /*06a0*/  IMAD.IADD R9, R22, 0x1, -R9 ;  /* 0x0000000116097824 */ /* 0x000fe200078e0a09 */
[----:B------:R1:W3:Y:S01]  /*06b0*/  @!P0 LDG.E.EL R18, desc[UR6][R10.64] ;  /* 0x000000060a128981 */ /* 0x0002e2000c2e1900 */
[----:B------:R-:W-:Y:S02]  /*06c0*/  IMAD.IADD R26, R26, 0x1, R28 ;  /* 0x000000011a1a7824 */ /* 0x000fe400078e021c */
[----:B------:R-:W-:-:S04]  /*06d0*/  IMAD.WIDE R6, R7, 0x4, R2 ;  /* 0x0000000407067825 */ /* 0x000fc800078e0202 */
[--C-:B------:R-:W-:Y:S01]  /*06e0*/  IMAD.IADD R27, R27, 0x1, R4.reuse ;  /* 0x000000011b1b7824 */ /* 0x100fe200078e0204 */
[----:B------:R-:W3:Y:S01]  /*06f0*/  @!P0 LDG.E.EL R16, desc[UR6][R6.64] ;  /* 0x0000000606108981 */ /* 0x000ee2000c2e1900 */
[----:B------:R-:W-:Y:S02]  /*0700*/  IMAD.IADD R28, R28, 0x1, R4 ;  /* 0x000000011c1c7824 */ /* 0x000fe400078e0204 */
[----:B------:R-:W-:Y:S02]  /*0710*/  IMAD.MOV.U32 R22, RZ, RZ, RZ ;  /* 0x000000ffff167224 */ /* 0x000fe400078e00ff */
[----:B------:R-:W-:-:S04]  /*0720*/  IMAD.WIDE R4, R5, 0x4, R12 ;  /* 0x0000000405047825 */ /* 0x000fc800078e020c */
[----:B------:R-:W-:Y:S01]  /*0730*/  IMAD.WIDE R12, R29, 0x4, R12 ;  /* 0x000000041d0c7825 */ /* 0x000fe200078e020c */
[----:B------:R1:W3:Y:S03]  /*0740*/  @!P0 LDG.E.EL R22, desc[UR6][R4.64] ;  /* 0x0000000604168981 */ /* 0x0002e6000c2e1900 */
[C---:B------:R-:W-:Y:S02]  /*0750*/  IMAD R29, R8.reuse, 0x1000, R25 ;  /* 0x00001000081d7824 */ /* 0x040fe400078e0219 */
[----:B------:R-:W-:Y:S02]  /*0760*/  IMAD R27, R8, 0x1000, R27 ;  /* 0x00001000081b7824 */ /* 0x000fe400078e021b */
[C---:B-1----:R-:W-:Y:S02]  /*0770*/  IMAD R11, R9.reuse, 0x1000, R26 ;  /* 0x00001000090b7824 */ /* 0x042fe400078e021a */
[----:B------:R-:W-:-:S02]  /*0780*/  IMAD R25, R9, 0x1000, R28 ;  /* 0x0000100009197824 */ /* 0x000fc400078e021c */
[----:B0-----:R-:W-:Y:S02]  /*0790*/  IMAD.MOV.U32 R4, RZ, RZ, RZ ;  /* 0x000000ffff047224 */ /* 0x001fe400078e00ff */
[----:B------:R-:W-:Y:S02]  /*07a0*/  IMAD.MOV.U32 R26, RZ, RZ, RZ ;  /* 0x000000ffff1a7224 */ /* 0x000fe400078e00ff */
[----:B------:R-:W-:-:S04]  /*07b0*/  IMAD.WIDE R6, R29, 0x4, R2 ;  /* 0x000000041d067825 */ /* 0x000fc800078e0202 */
[--C-:B------:R-:W-:Y:S01]  /*07c0*/  IMAD.WIDE R8, R27, 0x4, R2.reuse ;  /* 0x000000041b087825 */ /* 0x100fe200078e0202 */
[----:B------:R-:W3:Y:S03]  /*07d0*/  @!P0 LDG.E.EL R4, desc[UR6][R6.64] ;  /* 0x0000000606048981 */ /* 0x000ee6000c2e1900 */
[--C-:B------:R-:W-:Y:S01]  /*07e0*/  IMAD.WIDE R10, R11, 0x4, R2.reuse ;  /* 0x000000040b0a7825 */ /* 0x100fe200078e0202 */
[----:B------:R-:W3:Y:S03]  /*07f0*/  @!P0 LDG.E.EL R26, desc[UR6][R8.64] ;  /* 0x00000006081a8981 */ /* 0x000ee6000c2e1900 */
[----:B------:R-:W-:-:S04]  /*0800*/  IMAD.WIDE R2, R25, 0x4, R2 ;  /* 0x0000000419027825 */ /* 0x000fc800078e0202 */
[----:B------:R-:W-:Y:S02]  /*0810*/  IMAD.MOV.U32 R24, RZ, RZ, RZ ;  /* 0x000000ffff187224 */ /* 0x000fe400078e00ff */
[----:B------:R-:W-:Y:S02]  /*0820*/  IMAD.MOV.U32 R28, RZ, RZ, RZ ;  /* 0x000000ffff1c7224 */ /* 0x000fe400078e00ff */
[----:B------:R-:W-:Y:S02]  /*0830*/  IMAD.MOV.U32 R25, RZ, RZ, RZ ;  /* 0x000000ffff197224 */ /* 0x000fe400078e00ff */
[----:B------:R5:W3:Y:S04]  /*0840*/  @!P0 LDG.E.EL R24, desc[UR6][R12.64] ;  /* 0x000000060c188981 */ /* 0x000ae8000c2e1900 */
[----:B------:R-:W3:Y:S04]  /*0850*/  @!P0 LDG.E.EL R28, desc[UR6][R10.64] ;  /* 0x000000060a1c8981 */ /* 0x000ee8000c2e1900 */
[----:B------:R0:W3:Y:S01]  /*0860*/  @!P0 LDG.E.EL R25, desc[UR6][R2.64] ;  /* 0x0000000602198981 */ /* 0x0000e2000c2e1900 */
[----:B------:R-:W1:Y:S01]  /*0870*/  S2UR UR5, SR_CgaCtaId ;  /* 0x00000000000579c3 */ /* 0x000e620000008800 */
[----:B------:R-:W-:Y:S01]  /*0880*/  UMOV UR4, 0x400 ;  /* 0x0000040000047882 */ /* 0x000fe20000000000 */
[----:B------:R-:W-:Y:S01]  /*0890*/  ISETP.GE.AND P1, PT, R23, 0x40, PT ;  /* 0x000000401700780c */ /* 0x000fe20003f26270 */
[----:B-1----:R-:W-:Y:S01]  /*08a0*/  UPRMT UR4, UR5, 0x654, UR4 ;  /* 0x0000065405047896 */ /* 0x002fe20008000004 */
[----:B--2---:R-:W-:-:S02]  /*08b0*/  SEL R21, R21, RZ, !P0 ;  /* 0x000000ff15157207 */ /* 0x004fc40004000000 */
[----:B----4-:R-:W-:Y:S02]  /*08c0*/  SEL R20, R20, RZ, !P0 ;  /* 0x000000ff14147207 */ /* 0x010fe40004000000 */
[----:B-----5:R-:W-:-:S05]  /*08d0*/  SEL R12, R19, RZ, !P0 ;  /* 0x000000ff130c7207 */ /* 0x020fca0004000000 */
[----:B------:R-:W-:Y:S01]  /*08e0*/  FADD R12, R12, R21 ;  /* 0x000000150c0c7221 */ /* 0x000fe20000000000 */
[----:B---3--:R-:W-:-:S05]  /*08f0*/  SEL R17, R17, RZ, !P0 ;  /* 0x000000ff11117207 */ /* 0x008fca0004000000 */
[----:B------:R-:W-:-:S04]  /*0900*/  FADD R7, R21, R17 ;  /* 0x0000001115077221 */ /* 0x000fc80000000000 */
[----:B------:R-:W-:Y:S01]  /*0910*/  FADD R7, R12, -R7 ;  /* 0x800000070c077221 */ /* 0x000fe20000000000 */
[----:B------:R-:W-:Y:S02]  /*0920*/  SEL R5, R18, RZ, !P0 ;  /* 0x000000ff12057207 */ /* 0x000fe40004000000 */
[----:B------:R-:W-:-:S03]  /*0930*/  SEL R13, R16, RZ, !P0 ;  /* 0x000000ff100d7207 */ /* 0x000fc60004000000 */
[----:B------:R-:W-:Y:S02]  /*0940*/  FADD R5, R5, R20 ;  /* 0x0000001405057221 */ /* 0x000fe40000000000 */
[----:B------:R-:W-:-:S04]  /*0950*/  FADD R6, R20, R13 ;  /* 0x0000000d14067221 */ /* 0x000fc80000000000 */
[----:B------:R-:W-:Y:S01]  /*0960*/  FADD R5, R5, -R6 ;  /* 0x8000000605057221 */ /* 0x000fe20000000000 */
[----:B------:R-:W-:-:S03]  /*0970*/  SEL R22, R22, RZ, !P0 ;  /* 0x000000ff16167207 */ /* 0x000fc60004000000 */
[----:B0-----:R-:W-:-:S04]  /*0980*/  FMUL R2, R5, R5 ;  /* 0x0000000505027220 */ /* 0x001fc80000400000 */
[----:B------:R-:W-:Y:S01]  /*0990*/  FFMA R6, R7, R7, R2 ;  /* 0x0000000707067223 */ /* 0x000fe20000000002 */
[----:B------:R-:W-:Y:S02]  /*09a0*/  SEL R3, R4, RZ, !P0 ;  /* 0x000000ff04037207 */ /* 0x000fe40004000000 */
[----:B------:R-:W-:-:S03]  /*09b0*/  SEL R9, R26, RZ, !P0 ;  /* 0x000000ff1a097207 */ /* 0x000fc60004000000 */
[----:B------:R-:W-:Y:S02]  /*09c0*/  FADD R3, R3, R22 ;  /* 0x0000001603037221 */ /* 0x000fe40000000000 */
[----:B------:R-:W-:Y:S01]  /*09d0*/  FADD R4, R22, R9 ;  /* 0x0000000916047221 */ /* 0x000fe20000000000 */
[----:B------:R-:W-:Y:S02]  /*09e0*/  SEL R24, R24, RZ, !P0 ;  /* 0x000000ff18187207 */ /* 0x000fe40004000000 */
[----:B------:R-:W-:Y:S02]  /*09f0*/  SEL R28, R28, RZ, !P0 ;  /* 0x000000ff1c1c7207 */ /* 0x000fe40004000000 */
[----:B------:R-:W-:-:S03]  /*0a00*/  SEL R25, R25, RZ, !P0 ;  /* 0x000000ff19197207 */ /* 0x000fc60004000000 */
[----:B------:R-:W-:Y:S01]  /*0a10*/  FADD R2, R28, R24 ;  /* 0x000000181c027221 */ /* 0x000fe20000000000 */
[----:B------:R-:W-:Y:S01]  /*0a20*/  FADD R3, R3, -R4 ;  /* 0x8000000403037221 */ /* 0x000fe20000000000 */
[----:B------:R-:W-:-:S03]  /*0a30*/  FADD R25, R24, R25 ;  /* 0x0000001918197221 */ /* 0x000fc60000000000 */
[----:B------:R-:W-:Y:S01]  /*0a40*/  FFMA R3, R3, R3, R6 ;  /* 0x0000000303037223 */ /* 0x000fe20000000006 */
[----:B------:R-:W-:-:S04]  /*0a50*/  FADD R2, R2, -R25 ;  /* 0x8000001902027221 */ /* 0x000fc80000000000 */
[----:B------:R-:W-:-:S05]  /*0a60*/  FFMA R3, R2, R2, R3 ;  /* 0x0000000202037223 */ /* 0x000fca0000000003 */
[----:B------:R-:W-:-:S05]  /*0a70*/  FSEL R3, R3, RZ, !P0 ;  /* 0x000000ff03037208 */ /* 0x000fca0004000000 */
[----:B------:R-:W0:Y:S01]  /*0a80*/  SHFL.BFLY PT, R2, R3, 0x10, 0x1f ;  /* 0x0e001f0003027f89 */ /* 0x000e2200000e0000 */
[----:B------:R-:W-:Y:S01]  /*0a90*/  LOP3.LUT R6, R23, 0x1f, RZ, 0xc0, !PT ;  /* 0x0000001f17067812 */ /* 0x000fe200078ec0ff */
[----:B0-----:R-:W-:-:S05]  /*0aa0*/  FADD R4, R3, R2 ;  /* 0x0000000203047221 */ /* 0x001fca0000000000 */
[----:B------:R-:W0:Y:S01]  /*0ab0*/  SHFL.BFLY PT, R5, R4, 0x8, 0x1f ;  /* 0x0d001f0004057f89 */ /* 0x000e2200000e0000 */
[----:B------:R-:W-:Y:S02]  /*0ac0*/  SHF.R.U32.HI R2, RZ, 0x3, R23 ;  /* 0x00000003ff027819 */ /* 0x000fe40000011617 */
[----:B------:R-:W-:Y:S01]  /*0ad0*/  ISETP.GE.U32.AND P0, PT, R6, 0x8, PT ;  /* 0x000000080600780c */ /* 0x000fe20003f06070 */
[----:B------:R-:W-:Y:S01]  /*0ae0*/  IMAD.SHL.U32 R6, R14, 0x20, RZ ;  /* 0x000000200e067824 */ /* 0x000fe200078e00ff */
[----:B------:R-:W-:-:S04]  /*0af0*/  LOP3.LUT R7, R2, 0x1c, RZ, 0xc0, !PT ;  /* 0x0000001c02077812 */ /* 0x000fc800078ec0ff */
[----:B------:R-:W-:Y:S01]  /*0b00*/  LOP3.LUT R3, R6, R7, RZ, 0xfc, !PT ;  /* 0x0000000706037212 */ /* 0x000fe200078efcff */
[----:B0-----:R-:W-:-:S06]  /*0b10*/  FADD R10, R4, R5 ;  /* 0x00000005040a7221 */ /* 0x001fcc0000000000 */
[----:B------:R-:W-:Y:S01]  /*0b20*/  @!P0 STS [R3+UR4], R10 ;  /* 0x0000000a03008988 */ /* 0x000fe20008000804 */
[----:B------:R-:W-:Y:S01]  /*0b30*/  LEA R4, R23, UR4, 0x2 ;  /* 0x0000000417047c11 */ /* 0x000fe2000f8e10ff */
[----:B------:R-:W-:Y:S06]  /*0b40*/  BAR.SYNC.DEFER_BLOCKING 0x0 ;  /* 0x0000000000007b1d */ /* 0x000fec0000010000 */
[----:B------:R-:W0:Y:S04]  /*0b50*/  @!P1 LDS R15, [R4] ;  /* 0x00000000040f9984 */ /* 0x000e280000000800 */
[----:B0-----:R-:W0:Y:S02]  /*0b60*/  SHFL.BFLY PT, R2, R15, 0x4, 0x1f ;  /* 0x0c801f000f027f89 */ /* 0x001e2400000e0000 */
[----:B0-----:R-:W-:-:S05]  /*0b70*/  FADD R5, R15, R2 ;  /* 0x000000020f057221 */ /* 0x001fca0000000000 */
[----:B------:R-:W0:Y:S01]  /*0b80*/  SHFL.BFLY PT, R2, R5, 0x2, 0x1f ;  /* 0x0c401f0005027f89 */ /* 0x000e2200000e0000 */
[----:B------:R-:W-:Y:S01]  /*0b90*/  ISETP.NE.AND P0, PT, R14, RZ, PT ;  /* 0x000000ff0e00720c */ /* 0x000fe20003f05270 */
[----:B0-----:R-:W-:-:S05]  /*0ba0*/  FADD R8, R5, R2 ;  /* 0x0000000205087221 */ /* 0x001fca0000000000 */
[----:B------:R-:W0:Y:S01]  /*0bb0*/  SHFL.BFLY PT, R9, R8, 0x1, 0x1f ;  /* 0x0c201f0008097f89 */ /* 0x000e2200000e0000 */
[----:B------:R-:W-:Y:S02]  /*0bc0*/  ISETP.LT.AND P0, PT, R23, 0x40, !P0 ;  /* 0x000000401700780c */ /* 0x000fe40004701270 */
[----:B------:R-:W-:-:S04]  /*0bd0*/  SHF.R.U32.HI R2, RZ, 0x3, R23 ;  /* 0x00000003ff027819 */ /* 0x000fc80000011617 */
[----:B------:R-:W-:-:S04]  /*0be0*/  SGXT.U32 R2, R2, 0x2 ;  /* 0x000000020202781a */ /* 0x000fc80000000000 */
[----:B------:R-:W-:Y:S01]  /*0bf0*/  LOP3.LUT P1, RZ, R7, R2, RZ, 0xfc, !PT ;  /* 0x0000000207ff7212 */ /* 0x000fe2000782fcff */
[----:B0-----:R-:W-:-:S05]  /*0c00*/  FADD R9, R8, R9 ;  /* 0x0000000908097221 */ /* 0x001fca0000000000 */
[----:B------:R0:W-:Y:S01]  /*0c10*/  @P0 STS [R4], R9 ;  /* 0x0000000904000388 */ /* 0x0001e20000000800 */
[----:B------:R-:W-:Y:S01]  /*0c20*/  BAR.SYNC.DEFER_BLOCKING 0x0 ;  /* 0x0000000000007b1d */ /* 0x000fe20000010000 */
[----:B------:R-:W-:-:S13]  /*0c30*/  ISETP.LT.AND P1, PT, R0, 0x800, !P1 ;  /* 0x000008000000780c */ /* 0x000fda0004f21270 */
[----:B0-----:R-:W-:Y:S05]  /*0c40*/  @!P1 EXIT ;  /* 0x000000000000994d */ /* 0x001fea0003800000 */
[----:B------:R-:W0:Y:S01]  /*0c50*/  LDS R5, [R6+UR4] ;  /* 0x0000000406057984 */ /* 0x000e220008000800 */
[----:B------:R-:W1:Y:S02]  /*0c60*/  LDC.64 R2, c[0x0][0x220] ;  /* 0x00008800ff027b82 */ /* 0x000e640000000a00 */
[----:B-1----:R-:W-:-:S05]  /*0c70*/  IMAD.WIDE R2, R0, 0x4, R2 ;  /* 0x0000000400027825 */ /* 0x002fca00078e0202 */
[----:B0-----:R-:W-:Y:S01]  /*0c80*/  STG.E desc[UR6][R2.64], R5 ;  /* 0x0000000502007986 */ /* 0x001fe2000c101906 */
[----:B------:R-:W-:Y:S05]  /*0c90*/  EXIT ;  /* 0x000000000000794d */ /* 0x000fea0003800000 */
.L_x_0:
[----:B------:R-:W-:-:S00]  /*0ca0*/  BRA `(.L_x_0) ;  /* 0xfffffffc00fc7947 */ /* 0x000fc0000383ffff */
[----:B------:R-:W-:-:S00]  /*0cb0*/  NOP ;  /* 0x0000000000007918 */ /* 0x000fc00000000000 */
        /* <DEDUP_REMOVED lines=12> */
.L_x_1:


//--------------------- .nv.shared.triton_per_fused_mean_pow_sub_12 --------------------------
	.section	.nv.shared.triton_per_fused_mean_pow_sub_12,"aw",@nobits
	.sectionflags	@""
	.align	16
	.zero		1024


//--------------------- .nv.constant0.triton_per_fused_mean_pow_sub_12 --------------------------
	.section	.nv.constant0.triton_per_fused_mean_pow_sub_12,"a",@progbits
	.sectionflags	@""
	.align	4
.nv.constant0.triton_per_fused_mean_pow_sub_12:
	.zero		560
